//
// Generated by NVIDIA NVVM Compiler
//
// Compiler Build ID: CL-36424714
// Cuda compilation tools, release 13.0, V13.0.88
// Based on NVVM 20.0.0
//

.version 9.0
.target sm_100
.address_size 64

	// .globl	_Z14global_uniq_idPi
.extern .func  (.param .b32 func_retval0) vprintf
(
	.param .b64 vprintf_param_0,
	.param .b64 vprintf_param_1
)
;
.global .align 1 .b8 $str[74] = {98, 108, 111, 99, 107, 73, 100, 120, 46, 120, 32, 58, 32, 37, 100, 44, 32, 98, 108, 111, 99, 107, 73, 100, 120, 46, 121, 32, 58, 32, 37, 100, 44, 32, 116, 104, 114, 101, 97, 100, 73, 100, 120, 46, 120, 32, 58, 32, 37, 100, 44, 32, 103, 105, 100, 58, 32, 37, 100, 44, 32, 118, 97, 108, 117, 101, 32, 58, 32, 37, 100, 32, 10};

.visible .entry _Z14global_uniq_idPi(
	.param .u64 .ptr .align 1 _Z14global_uniq_idPi_param_0
)
{
	.local .align 8 .b8 	__local_depot0[24];
	.reg .b64 	%SP;
	.reg .b64 	%SPL;
	.reg .b32 	%r<9>;
	.reg .b64 	%rd<9>;

	mov.u64 	%SPL, __local_depot0;
	cvta.local.u64 	%SP, %SPL;
	ld.param.u64 	%rd1, [_Z14global_uniq_idPi_param_0];
	cvta.to.global.u64 	%rd2, %rd1;
	add.u64 	%rd3, %SP, 0;
	add.u64 	%rd4, %SPL, 0;
	mov.u32 	%r1, %tid.x;
	mov.u32 	%r2, %ctaid.x;
	mov.u32 	%r3, %ntid.x;
	mad.lo.s32 	%r4, %r2, %r3, %r1;
	mov.u32 	%r5, %ctaid.y;
	mul.wide.s32 	%rd5, %r4, 4;
	add.s64 	%rd6, %rd2, %rd5;
	ld.global.u32 	%r6, [%rd6];
	st.local.v2.u32 	[%rd4], {%r2, %r5};
	st.local.v2.u32 	[%rd4+8], {%r1, %r4};
	st.local.u32 	[%rd4+16], %r6;
	mov.u64 	%rd7, $str;
	cvta.global.u64 	%rd8, %rd7;
	{ // callseq 0, 0
	.param .b64 param0;
	st.param.b64 	[param0], %rd8;
	.param .b64 param1;
	st.param.b64 	[param1], %rd3;
	.param .b32 retval0;
	call.uni (retval0), 
	vprintf, 
	(
	param0, 
	param1
	);
	ld.param.b32 	%r7, [retval0];
	} // callseq 0
	ret;

}


// ===== COMPILED SASS (sm_100) =====

	.target	sm_100

	.elftype	@"ET_EXEC"


//--------------------- .note.nv.tkinfo           --------------------------
	.section	.note.nv.tkinfo,"",@"SHT_NOTE"
	.sectionflags	@"SHF_NOTE_NV_TKINFO"
	.tkinfo
        /*0018*/ 	.word	0x00000002
        /*0030*/ 	.string	""
        /*0030*/ 	.string	"ptxas"
        /*0030*/ 	.string	"Cuda compilation tools, release 13.0, V13.0.88"
        /*0030*/ 	.string	"Build cuda_13.0.r13.0/compiler.36424714_0"
        /*0030*/ 	.string	"-arch sm_100 -m 64 "



//--------------------- .note.nv.cuinfo           --------------------------
	.section	.note.nv.cuinfo,"",@"SHT_NOTE"
	.sectionflags	@"SHF_NOTE_NV_CUINFO"
        /*0018*/ 	.short	0x0002
        /*001a*/ 	.short	0x0064
        /*001c*/ 	.short	0x0082
	.zero		2


//--------------------- .nv.info                  --------------------------
	.section	.nv.info,"",@"SHT_CUDA_INFO"
	.align	4


	//----- nvinfo : EIATTR_REGCOUNT
	.align		4
        /*0000*/ 	.byte	0x04, 0x2f
        /*0002*/ 	.short	(.L_2 - .L_1)
	.align		4
.L_1:
        /*0004*/ 	.word	index@(_Z14global_uniq_idPi)
        /*0008*/ 	.word	0x00000018


	//----- nvinfo : EIATTR_FRAME_SIZE
	.align		4
.L_2:
        /*000c*/ 	.byte	0x04, 0x11
        /*000e*/ 	.short	(.L_4 - .L_3)
	.align		4
.L_3:
        /*0010*/ 	.word	index@(_Z14global_uniq_idPi)
        /*0014*/ 	.word	0x00000018


	//----- nvinfo : EIATTR_MIN_STACK_SIZE
	.align		4
.L_4:
        /*0018*/ 	.byte	0x04, 0x12
        /*001a*/ 	.short	(.L_6 - .L_5)
	.align		4
.L_5:
        /*001c*/ 	.word	index@(_Z14global_uniq_idPi)
        /*0020*/ 	.word	0x00000018
.L_6:


//--------------------- .nv.compat                --------------------------
	.section	.nv.compat,"",@"SHT_CUDA_COMPAT_INFO"
	.align	4
        /*0000*/ 	.byte	0x02, 0x09, 0x00, 0x00, 0x02, 0x02, 0x01, 0x00, 0x02, 0x05, 0x05, 0x00, 0x03, 0x07, 0x01, 0x01
        /*0010*/ 	.byte	0x02, 0x03, 0x00, 0x00, 0x02, 0x06, 0x01, 0x00, 0x04, 0x0b, 0x08, 0x00, 0x09, 0x00, 0x00, 0x00
        /*0020*/ 	.byte	0x00, 0x00, 0x00, 0x00


//--------------------- .nv.info._Z14global_uniq_idPi --------------------------
	.section	.nv.info._Z14global_uniq_idPi,"",@"SHT_CUDA_INFO"
	.sectionflags	@""
	.align	4


	//----- nvinfo : EIATTR_CUDA_API_VERSION
	.align		4
        /*0000*/ 	.byte	0x04, 0x37
        /*0002*/ 	.short	(.L_8 - .L_7)
.L_7:
        /*0004*/ 	.word	0x00000082


	//----- nvinfo : EIATTR_KPARAM_INFO
	.align		4
.L_8:
        /*0008*/ 	.byte	0x04, 0x17
        /*000a*/ 	.short	(.L_10 - .L_9)
.L_9:
        /*000c*/ 	.word	0x00000000
        /*0010*/ 	.short	0x0000
        /*0012*/ 	.short	0x0000
        /*0014*/ 	.byte	0x00, 0xf5, 0x21, 0x00


	//----- nvinfo : EIATTR_SPARSE_MMA_MASK
	.align		4
.L_10:
        /*0018*/ 	.byte	0x03, 0x50
        /*001a*/ 	.short	0x0000


	//----- nvinfo : EIATTR_MAXREG_COUNT
	.align		4
        /*001c*/ 	.byte	0x03, 0x1b
        /*001e*/ 	.short	0x00ff


	//----- nvinfo : EIATTR_EXTERNS
	.align		4
        /*0020*/ 	.byte	0x04, 0x0f
        /*0022*/ 	.short	(.L_12 - .L_11)


	//   ....[0]....
	.align		4
.L_11:
        /*0024*/ 	.word	index@(vprintf)


	//----- nvinfo : EIATTR_MERCURY_ISA_VERSION
	.align		4
.L_12:
        /*0028*/ 	.byte	0x03, 0x5f
        /*002a*/ 	.short	0x0101


	//----- nvinfo : EIATTR_VRC_CTA_INIT_COUNT
	.align		4
        /*002c*/ 	.byte	0x02, 0x4a
	.zero		1
	.zero		1


	//----- nvinfo : EIATTR_SYSCALL_OFFSETS
	.align		4
        /*0030*/ 	.byte	0x04, 0x46
        /*0032*/ 	.short	(.L_14 - .L_13)


	//   ....[0]....
.L_13:
        /*0034*/ 	.word	0x00000180


	//----- nvinfo : EIATTR_EXIT_INSTR_OFFSETS
	.align		4
.L_14:
        /*0038*/ 	.byte	0x04, 0x1c
        /*003a*/ 	.short	(.L_16 - .L_15)


	//   ....[0]....
.L_15:
        /*003c*/ 	.word	0x00000190


	//----- nvinfo : EIATTR_CBANK_PARAM_SIZE
	.align		4
.L_16:
        /*0040*/ 	.byte	0x03, 0x19
        /*0042*/ 	.short	0x0008


	//----- nvinfo : EIATTR_PARAM_CBANK
	.align		4
        /*0044*/ 	.byte	0x04, 0x0a
        /*0046*/ 	.short	(.L_18 - .L_17)
	.align		4
.L_17:
        /*0048*/ 	.word	index@(.nv.constant0._Z14global_uniq_idPi)
        /*004c*/ 	.short	0x0380
        /*004e*/ 	.short	0x0008


	//----- nvinfo : EIATTR_SW_WAR
	.align		4
.L_18:
        /*0050*/ 	.byte	0x04, 0x36
        /*0052*/ 	.short	(.L_20 - .L_19)
.L_19:
        /*0054*/ 	.word	0x00000008
.L_20:


//--------------------- .nv.callgraph             --------------------------
	.section	.nv.callgraph,"",@"SHT_CUDA_CALLGRAPH"
	.align	4
	.sectionentsize	8
	.align		4
        /*0000*/ 	.word	0x00000000
	.align		4
        /*0004*/ 	.word	0xffffffff
	.align		4
        /*0008*/ 	.word	index@(_Z14global_uniq_idPi)
	.align		4
        /*000c*/ 	.word	index@(vprintf)
	.align		4
        /*0010*/ 	.word	0x00000000
	.align		4
        /*0014*/ 	.word	0xfffffffe
	.align		4
        /*0018*/ 	.word	0x00000000
	.align		4
        /*001c*/ 	.word	0xfffffffd
	.align		4
        /*0020*/ 	.word	0x00000000
	.align		4
        /*0024*/ 	.word	0xfffffffc


//--------------------- .nv.constant4             --------------------------
	.section	.nv.constant4,"a",@progbits
	.align	8
	.align		8
.nv.constant4:
        /*0000*/ 	.dword	vprintf
	.align		8
        /*0008*/ 	.dword	$str


//--------------------- .text._Z14global_uniq_idPi --------------------------
	.section	.text._Z14global_uniq_idPi,"ax",@progbits
	.align	128
        .global         _Z14global_uniq_idPi
        .type           _Z14global_uniq_idPi,@function
        .size           _Z14global_uniq_idPi,(.L_x_2 - _Z14global_uniq_idPi)
        .other          _Z14global_uniq_idPi,@"STO_CUDA_ENTRY STV_DEFAULT"
_Z14global_uniq_idPi:
.text._Z14global_uniq_idPi:
[----:B------:R-:W0:Y:S01]  /*0000*/  LDC R1, c[0x0][0x37c] ;  /* 0x0000df00ff017b82 */ /* 0x000e220000000800 */
[----:B------:R-:W1:Y:S07]  /*0010*/  S2R R12, SR_CTAID.X ;  /* 0x00000000000c7919 */ /* 0x000e6e0000002500 */
[----:B------:R-:W2:Y:S01]  /*0020*/  LDC.64 R2, c[0x0][0x380] ;  /* 0x0000e000ff027b82 */ /* 0x000ea20000000a00 */
[----:B------:R-:W3:Y:S01]  /*0030*/  LDCU UR6, c[0x0][0x2fc] ;  /* 0x00005f80ff0677ac */ /* 0x000ee20008000800 */
[----:B0-----:R-:W-:Y:S01]  /*0040*/  VIADD R1, R1, 0xffffffe8 ;  /* 0xffffffe801017836 */ /* 0x001fe20000000000 */
[----:B------:R-:W1:Y:S01]  /*0050*/  S2R R10, SR_TID.X ;  /* 0x00000000000a7919 */ /* 0x000e620000002100 */
[----:B------:R-:W1:Y:S01]  /*0060*/  LDCU UR7, c[0x0][0x360] ;  /* 0x00006c00ff0777ac */ /* 0x000e620008000800 */
[----:B------:R-:W0:Y:S01]  /*0070*/  LDCU.64 UR4, c[0x0][0x358] ;  /* 0x00006b00ff0477ac */ /* 0x000e220008000a00 */
[----:B------:R-:W4:Y:S01]  /*0080*/  S2R R13, SR_CTAID.Y ;  /* 0x00000000000d7919 */ /* 0x000f220000002600 */
[----:B------:R-:W-:Y:S01]  /*0090*/  MOV R0, 0x0 ;  /* 0x0000000000007802 */ /* 0x000fe20000000f00 */
[----:B------:R-:W5:Y:S01]  /*00a0*/  LDCU.64 UR8, c[0x4][0x8] ;  /* 0x01000100ff0877ac */ /* 0x000f620008000a00 */
[----:B-1----:R-:W-:-:S04]  /*00b0*/  IMAD R11, R12, UR7, R10 ;  /* 0x000000070c0b7c24 */ /* 0x002fc8000f8e020a */
[----:B--2---:R-:W-:-:S06]  /*00c0*/  IMAD.WIDE R2, R11, 0x4, R2 ;  /* 0x000000040b027825 */ /* 0x004fcc00078e0202 */
[----:B0-----:R-:W2:Y:S01]  /*00d0*/  LDG.E R2, desc[UR4][R2.64] ;  /* 0x0000000402027981 */ /* 0x001ea2000c1e1900 */
[----:B------:R-:W0:Y:S01]  /*00e0*/  LDCU UR4, c[0x0][0x2f8] ;  /* 0x00005f00ff0477ac */ /* 0x000e220008000800 */
[----:B------:R1:W1:Y:S01]  /*00f0*/  LDC.64 R8, c[0x4][R0] ;  /* 0x0100000000087b82 */ /* 0x0002620000000a00 */
[----:B-----5:R-:W-:Y:S01]  /*0100*/  IMAD.U32 R4, RZ, RZ, UR8 ;  /* 0x00000008ff047e24 */ /* 0x020fe2000f8e00ff */
[----:B----4-:R4:W-:Y:S01]  /*0110*/  STL.64 [R1], R12 ;  /* 0x0000000c01007387 */ /* 0x0109e20000100a00 */
[----:B------:R-:W-:-:S03]  /*0120*/  MOV R5, UR9 ;  /* 0x0000000900057c02 */ /* 0x000fc60008000f00 */
[----:B------:R4:W-:Y:S01]  /*0130*/  STL.64 [R1+0x8], R10 ;  /* 0x0000080a01007387 */ /* 0x0009e20000100a00 */
[----:B0-----:R-:W-:-:S04]  /*0140*/  IADD3 R6, P0, PT, R1, UR4, RZ ;  /* 0x0000000401067c10 */ /* 0x001fc8000ff1e0ff */
[----:B---3--:R-:W-:Y:S01]  /*0150*/  IADD3.X R7, PT, PT, RZ, UR6, RZ, P0, !PT ;  /* 0x00000006ff077c10 */ /* 0x008fe200087fe4ff */
[----:B-12---:R4:W-:Y:S08]  /*0160*/  STL [R1+0x10], R2 ;  /* 0x0000100201007387 */ /* 0x0069f00000100800 */
[----:B------:R-:W-:-:S07]  /*0170*/  LEPC R20, `(.L_x_0) ;  /* 0x000000001014794e */ /* 0x000fce0000000000 */
[----:B----4-:R-:W-:Y:S05]  /*0180*/  CALL.ABS.NOINC R8 ;  /* 0x0000000008007343 */ /* 0x010fea0003c00000 */
.L_x_0:
[----:B------:R-:W-:Y:S05]  /*0190*/  EXIT ;  /* 0x000000000000794d */ /* 0x000fea0003800000 */
.L_x_1:
[----:B------:R-:W-:-:S00]  /*01a0*/  BRA `(.L_x_1) ;  /* 0xfffffffc00fc7947 */ /* 0x000fc0000383ffff */
[----:B------:R-:W-:-:S00]  /*01b0*/  NOP ;  /* 0x0000000000007918 */ /* 0x000fc00000000000 */
        /* <DEDUP_REMOVED lines=12> */
.L_x_2:


//--------------------- .nv.global.init           --------------------------
	.section	.nv.global.init,"aw",@progbits
.nv.global.init:
	.type		$str,@object
	.size		$str,(.L_0 - $str)
$str:
        /*0000*/ 	.byte	0x62, 0x6c, 0x6f, 0x63, 0x6b, 0x49, 0x64, 0x78, 0x2e, 0x78, 0x20, 0x3a, 0x20, 0x25, 0x64, 0x2c
        /*0010*/ 	.byte	0x20, 0x62, 0x6c, 0x6f, 0x63, 0x6b, 0x49, 0x64, 0x78, 0x2e, 0x79, 0x20, 0x3a, 0x20, 0x25, 0x64
        /*0020*/ 	.byte	0x2c, 0x20, 0x74, 0x68, 0x72, 0x65, 0x61, 0x64, 0x49, 0x64, 0x78, 0x2e, 0x78, 0x20, 0x3a, 0x20
        /*0030*/ 	.byte	0x25, 0x64, 0x2c, 0x20, 0x67, 0x69, 0x64, 0x3a, 0x20, 0x25, 0x64, 0x2c, 0x20, 0x76, 0x61, 0x6c
        /*0040*/ 	.byte	0x75, 0x65, 0x20, 0x3a, 0x20, 0x25, 0x64, 0x20, 0x0a, 0x00
.L_0:


//--------------------- .nv.shared.reserved.0     --------------------------
	.section	.nv.shared.reserved.0,"aw",@nobits
	.weak		__nv_reservedSMEM_offset_0_alias
	.size		__nv_reservedSMEM_offset_0_alias, 0, 64
	.other		__nv_reservedSMEM_offset_0_alias,@"STO_CUDA_RESERVED_SHARED STV_DEFAULT"
__nv_reservedSMEM_offset_0_alias:
	.zero		0
	.zero		64


//--------------------- .nv.constant0._Z14global_uniq_idPi --------------------------
	.section	.nv.constant0._Z14global_uniq_idPi,"a",@progbits
	.sectionflags	@""
	.align	4
.nv.constant0._Z14global_uniq_idPi:
	.zero		904


//--------------------- SYMBOLS --------------------------

	.type		.nv.reservedSmem.offset0,@object
	.size		.nv.reservedSmem.offset0,0x4
	.type		vprintf,@function
